//
// Generated by NVIDIA NVVM Compiler
//
// Compiler Build ID: CL-36424714
// Cuda compilation tools, release 13.0, V13.0.88
// Based on NVVM 20.0.0
//

.version 9.0
.target sm_100
.address_size 64

	// .globl	_Z6medianPdS_
// _ZZ9reductionPdS_E4temp has been demoted

.visible .entry _Z6medianPdS_(
	.param .u64 .ptr .align 1 _Z6medianPdS__param_0,
	.param .u64 .ptr .align 1 _Z6medianPdS__param_1
)
{
	.reg .pred 	%p<21>;
	.reg .b32 	%r<15>;
	.reg .b64 	%rd<11>;
	.reg .b64 	%fd<21>;

	ld.param.u64 	%rd3, [_Z6medianPdS__param_0];
	ld.param.u64 	%rd4, [_Z6medianPdS__param_1];
	cvta.to.global.u64 	%rd1, %rd4;
	cvta.to.global.u64 	%rd2, %rd3;
	mov.u32 	%r2, %ctaid.x;
	mov.u32 	%r3, %ntid.x;
	mov.u32 	%r4, %tid.x;
	mad.lo.s32 	%r1, %r2, %r3, %r4;
	setp.lt.s32 	%p4, %r1, 2000;
	mul.hi.s32 	%r5, %r1, 274877907;
	shr.u32 	%r6, %r5, 31;
	shr.s32 	%r7, %r5, 7;
	add.s32 	%r8, %r7, %r6;
	mul.lo.s32 	%r9, %r8, 2000;
	sub.s32 	%r10, %r1, %r9;
	setp.lt.s32 	%p5, %r10, 1;
	mov.pred 	%p20, 0;
	or.pred  	%p6, %p4, %p5;
	@%p6 bra 	$L__BB0_2;
	mul.hi.u32 	%r11, %r1, 274877907;
	shr.u32 	%r12, %r11, 7;
	mul.lo.s32 	%r13, %r12, 2000;
	sub.s32 	%r14, %r1, %r13;
	setp.lt.u32 	%p20, %r14, 1999;
$L__BB0_2:
	setp.gt.s32 	%p7, %r1, 3997999;
	not.pred 	%p8, %p20;
	or.pred  	%p9, %p7, %p8;
	@%p9 bra 	$L__BB0_4;
	mul.wide.s32 	%rd8, %r1, 8;
	add.s64 	%rd9, %rd2, %rd8;
	ld.global.f64 	%fd2, [%rd9];
	ld.global.f64 	%fd3, [%rd9+-8];
	ld.global.f64 	%fd4, [%rd9+8];
	ld.global.f64 	%fd5, [%rd9+-16000];
	ld.global.f64 	%fd6, [%rd9+16000];
	setp.lt.f64 	%p11, %fd3, %fd2;
	selp.f64 	%fd7, %fd2, %fd3, %p11;
	selp.f64 	%fd8, %fd3, %fd2, %p11;
	setp.lt.f64 	%p12, %fd4, %fd8;
	selp.f64 	%fd9, %fd8, %fd4, %p12;
	selp.f64 	%fd10, %fd4, %fd8, %p12;
	setp.lt.f64 	%p13, %fd5, %fd10;
	selp.f64 	%fd11, %fd10, %fd5, %p13;
	selp.f64 	%fd12, %fd5, %fd10, %p13;
	setp.lt.f64 	%p14, %fd6, %fd12;
	selp.f64 	%fd13, %fd12, %fd6, %p14;
	setp.lt.f64 	%p15, %fd9, %fd7;
	selp.f64 	%fd14, %fd7, %fd9, %p15;
	selp.f64 	%fd15, %fd9, %fd7, %p15;
	setp.lt.f64 	%p16, %fd11, %fd15;
	selp.f64 	%fd16, %fd15, %fd11, %p16;
	selp.f64 	%fd17, %fd11, %fd15, %p16;
	setp.lt.f64 	%p17, %fd13, %fd17;
	selp.f64 	%fd18, %fd17, %fd13, %p17;
	setp.lt.f64 	%p18, %fd16, %fd14;
	selp.f64 	%fd19, %fd16, %fd14, %p18;
	setp.lt.f64 	%p19, %fd18, %fd19;
	selp.f64 	%fd20, %fd18, %fd19, %p19;
	add.s64 	%rd10, %rd1, %rd8;
	st.global.f64 	[%rd10], %fd20;
	bra.uni 	$L__BB0_6;
$L__BB0_4:
	setp.gt.s32 	%p10, %r1, 3999999;
	@%p10 bra 	$L__BB0_6;
	mul.wide.s32 	%rd5, %r1, 8;
	add.s64 	%rd6, %rd2, %rd5;
	ld.global.f64 	%fd1, [%rd6];
	add.s64 	%rd7, %rd1, %rd5;
	st.global.f64 	[%rd7], %fd1;
$L__BB0_6:
	bar.sync 	0;
	ret;

}
	// .globl	_Z4movePdS_
.visible .entry _Z4movePdS_(
	.param .u64 .ptr .align 1 _Z4movePdS__param_0,
	.param .u64 .ptr .align 1 _Z4movePdS__param_1
)
{
	.reg .b32 	%r<5>;
	.reg .b64 	%rd<8>;
	.reg .b64 	%fd<2>;

	ld.param.u64 	%rd1, [_Z4movePdS__param_0];
	ld.param.u64 	%rd2, [_Z4movePdS__param_1];
	cvta.to.global.u64 	%rd3, %rd2;
	cvta.to.global.u64 	%rd4, %rd1;
	mov.u32 	%r1, %ctaid.x;
	mov.u32 	%r2, %ntid.x;
	mov.u32 	%r3, %tid.x;
	mad.lo.s32 	%r4, %r1, %r2, %r3;
	mul.wide.s32 	%rd5, %r4, 8;
	add.s64 	%rd6, %rd4, %rd5;
	ld.global.f64 	%fd1, [%rd6];
	add.s64 	%rd7, %rd3, %rd5;
	st.global.f64 	[%rd7], %fd1;
	ret;

}
	// .globl	_Z9reductionPdS_
.visible .entry _Z9reductionPdS_(
	.param .u64 .ptr .align 1 _Z9reductionPdS__param_0,
	.param .u64 .ptr .align 1 _Z9reductionPdS__param_1
)
{
	.reg .pred 	%p<11>;
	.reg .b32 	%r<9>;
	.reg .b64 	%rd<9>;
	.reg .b64 	%fd<33>;
	// demoted variable
	.shared .align 8 .b8 _ZZ9reductionPdS_E4temp[8000];
	ld.param.u64 	%rd2, [_Z9reductionPdS__param_0];
	ld.param.u64 	%rd1, [_Z9reductionPdS__param_1];
	cvta.to.global.u64 	%rd3, %rd2;
	mov.u32 	%r1, %tid.x;
	mov.u32 	%r2, %ctaid.x;
	mov.u32 	%r4, %ntid.x;
	mad.lo.s32 	%r5, %r2, %r4, %r1;
	mul.wide.u32 	%rd4, %r5, 8;
	add.s64 	%rd5, %rd3, %rd4;
	ld.global.f64 	%fd1, [%rd5];
	shl.b32 	%r6, %r1, 3;
	mov.u32 	%r7, _ZZ9reductionPdS_E4temp;
	add.s32 	%r3, %r7, %r6;
	st.shared.f64 	[%r3], %fd1;
	bar.sync 	0;
	add.s32 	%r8, %r1, -12;
	setp.gt.u32 	%p1, %r8, 487;
	@%p1 bra 	$L__BB2_2;
	ld.shared.f64 	%fd2, [%r3+4000];
	ld.shared.f64 	%fd3, [%r3];
	add.f64 	%fd4, %fd2, %fd3;
	st.shared.f64 	[%r3], %fd4;
	bar.sync 	0;
$L__BB2_2:
	bar.sync 	0;
	setp.gt.u32 	%p2, %r1, 255;
	@%p2 bra 	$L__BB2_12;
	ld.shared.f64 	%fd5, [%r3+2048];
	ld.shared.f64 	%fd6, [%r3];
	add.f64 	%fd7, %fd5, %fd6;
	st.shared.f64 	[%r3], %fd7;
	bar.sync 	0;
	setp.gt.u32 	%p3, %r1, 127;
	@%p3 bra 	$L__BB2_12;
	ld.shared.f64 	%fd8, [%r3+1024];
	ld.shared.f64 	%fd9, [%r3];
	add.f64 	%fd10, %fd8, %fd9;
	st.shared.f64 	[%r3], %fd10;
	bar.sync 	0;
	setp.gt.u32 	%p4, %r1, 63;
	@%p4 bra 	$L__BB2_12;
	ld.shared.f64 	%fd11, [%r3+512];
	ld.shared.f64 	%fd12, [%r3];
	add.f64 	%fd13, %fd11, %fd12;
	st.shared.f64 	[%r3], %fd13;
	bar.sync 	0;
	setp.gt.u32 	%p5, %r1, 31;
	@%p5 bra 	$L__BB2_12;
	ld.shared.f64 	%fd14, [%r3+256];
	ld.shared.f64 	%fd15, [%r3];
	add.f64 	%fd16, %fd14, %fd15;
	st.shared.f64 	[%r3], %fd16;
	bar.sync 	0;
	setp.gt.u32 	%p6, %r1, 15;
	@%p6 bra 	$L__BB2_12;
	ld.shared.f64 	%fd17, [%r3+128];
	ld.shared.f64 	%fd18, [%r3];
	add.f64 	%fd19, %fd17, %fd18;
	st.shared.f64 	[%r3], %fd19;
	bar.sync 	0;
	setp.gt.u32 	%p7, %r1, 7;
	@%p7 bra 	$L__BB2_12;
	ld.shared.f64 	%fd20, [%r3+64];
	ld.shared.f64 	%fd21, [%r3];
	add.f64 	%fd22, %fd20, %fd21;
	st.shared.f64 	[%r3], %fd22;
	bar.sync 	0;
	setp.gt.u32 	%p8, %r1, 3;
	@%p8 bra 	$L__BB2_12;
	ld.shared.f64 	%fd23, [%r3+32];
	ld.shared.f64 	%fd24, [%r3];
	add.f64 	%fd25, %fd23, %fd24;
	st.shared.f64 	[%r3], %fd25;
	bar.sync 	0;
	setp.gt.u32 	%p9, %r1, 1;
	@%p9 bra 	$L__BB2_12;
	ld.shared.f64 	%fd26, [%r3+16];
	ld.shared.f64 	%fd27, [%r3];
	add.f64 	%fd28, %fd26, %fd27;
	st.shared.f64 	[%r3], %fd28;
	bar.sync 	0;
	setp.ne.s32 	%p10, %r1, 0;
	@%p10 bra 	$L__BB2_12;
	ld.shared.f64 	%fd29, [_ZZ9reductionPdS_E4temp+8];
	ld.shared.f64 	%fd30, [_ZZ9reductionPdS_E4temp];
	add.f64 	%fd31, %fd29, %fd30;
	st.shared.f64 	[_ZZ9reductionPdS_E4temp], %fd31;
	bar.sync 	0;
	ld.shared.f64 	%fd32, [_ZZ9reductionPdS_E4temp];
	cvta.to.global.u64 	%rd6, %rd1;
	mul.wide.u32 	%rd7, %r2, 8;
	add.s64 	%rd8, %rd6, %rd7;
	st.global.f64 	[%rd8], %fd32;
$L__BB2_12:
	ret;

}
	// .globl	_Z6sumGenPdS_
.visible .entry _Z6sumGenPdS_(
	.param .u64 .ptr .align 1 _Z6sumGenPdS__param_0,
	.param .u64 .ptr .align 1 _Z6sumGenPdS__param_1
)
{
	.reg .b64 	%rd<5>;
	.reg .b64 	%fd<10>;

	ld.param.u64 	%rd1, [_Z6sumGenPdS__param_0];
	ld.param.u64 	%rd2, [_Z6sumGenPdS__param_1];
	cvta.to.global.u64 	%rd3, %rd2;
	ld.global.f64 	%fd1, [%rd3];
	cvta.to.global.u64 	%rd4, %rd1;
	ld.global.f64 	%fd2, [%rd4];
	add.f64 	%fd3, %fd2, %fd1;
	st.global.f64 	[%rd3], %fd3;
	ld.global.f64 	%fd4, [%rd4+8];
	add.f64 	%fd5, %fd4, %fd3;
	st.global.f64 	[%rd3], %fd5;
	ld.global.f64 	%fd6, [%rd4+16];
	add.f64 	%fd7, %fd6, %fd5;
	st.global.f64 	[%rd3], %fd7;
	ld.global.f64 	%fd8, [%rd4+24];
	add.f64 	%fd9, %fd8, %fd7;
	st.global.f64 	[%rd3], %fd9;
	ret;

}
	// .globl	_Z6assignPdS_
.visible .entry _Z6assignPdS_(
	.param .u64 .ptr .align 1 _Z6assignPdS__param_0,
	.param .u64 .ptr .align 1 _Z6assignPdS__param_1
)
{
	.reg .b64 	%rd<5>;
	.reg .b64 	%fd<3>;

	ld.param.u64 	%rd1, [_Z6assignPdS__param_0];
	ld.param.u64 	%rd2, [_Z6assignPdS__param_1];
	cvta.to.global.u64 	%rd3, %rd2;
	cvta.to.global.u64 	%rd4, %rd1;
	ld.global.f64 	%fd1, [%rd4+16008000];
	st.global.f64 	[%rd3], %fd1;
	ld.global.f64 	%fd2, [%rd4+272248];
	st.global.f64 	[%rd3+8], %fd2;
	ret;

}


// ===== COMPILED SASS (sm_100) =====

	.target	sm_100

	.elftype	@"ET_EXEC"


//--------------------- .note.nv.tkinfo           --------------------------
	.section	.note.nv.tkinfo,"",@"SHT_NOTE"
	.sectionflags	@"SHF_NOTE_NV_TKINFO"
	.tkinfo
        /*0018*/ 	.word	0x00000002
        /*0030*/ 	.string	""
        /*0030*/ 	.string	"ptxas"
        /*0030*/ 	.string	"Cuda compilation tools, release 13.0, V13.0.88"
        /*0030*/ 	.string	"Build cuda_13.0.r13.0/compiler.36424714_0"
        /*0030*/ 	.string	"-arch sm_100 -m 64 "



//--------------------- .note.nv.cuinfo           --------------------------
	.section	.note.nv.cuinfo,"",@"SHT_NOTE"
	.sectionflags	@"SHF_NOTE_NV_CUINFO"
        /*0018*/ 	.short	0x0002
        /*001a*/ 	.short	0x0064
        /*001c*/ 	.short	0x0082
	.zero		2


//--------------------- .nv.info                  --------------------------
	.section	.nv.info,"",@"SHT_CUDA_INFO"
	.align	4


	//----- nvinfo : EIATTR_REGCOUNT
	.align		4
        /*0000*/ 	.byte	0x04, 0x2f
        /*0002*/ 	.short	(.L_1 - .L_0)
	.align		4
.L_0:
        /*0004*/ 	.word	index@(_Z6medianPdS_)
        /*0008*/ 	.word	0x00000014


	//----- nvinfo : EIATTR_FRAME_SIZE
	.align		4
.L_1:
        /*000c*/ 	.byte	0x04, 0x11
        /*000e*/ 	.short	(.L_3 - .L_2)
	.align		4
.L_2:
        /*0010*/ 	.word	index@(_Z6medianPdS_)
        /*0014*/ 	.word	0x00000000


	//----- nvinfo : EIATTR_REGCOUNT
	.align		4
.L_3:
        /*0018*/ 	.byte	0x04, 0x2f
        /*001a*/ 	.short	(.L_5 - .L_4)
	.align		4
.L_4:
        /*001c*/ 	.word	index@(_Z4movePdS_)
        /*0020*/ 	.word	0x0000000a


	//----- nvinfo : EIATTR_FRAME_SIZE
	.align		4
.L_5:
        /*0024*/ 	.byte	0x04, 0x11
        /*0026*/ 	.short	(.L_7 - .L_6)
	.align		4
.L_6:
        /*0028*/ 	.word	index@(_Z4movePdS_)
        /*002c*/ 	.word	0x00000000


	//----- nvinfo : EIATTR_REGCOUNT
	.align		4
.L_7:
        /*0030*/ 	.byte	0x04, 0x2f
        /*0032*/ 	.short	(.L_9 - .L_8)
	.align		4
.L_8:
        /*0034*/ 	.word	index@(_Z9reductionPdS_)
        /*0038*/ 	.word	0x0000000c


	//----- nvinfo : EIATTR_FRAME_SIZE
	.align		4
.L_9:
        /*003c*/ 	.byte	0x04, 0x11
        /*003e*/ 	.short	(.L_11 - .L_10)
	.align		4
.L_10:
        /*0040*/ 	.word	index@(_Z9reductionPdS_)
        /*0044*/ 	.word	0x00000000


	//----- nvinfo : EIATTR_REGCOUNT
	.align		4
.L_11:
        /*0048*/ 	.byte	0x04, 0x2f
        /*004a*/ 	.short	(.L_13 - .L_12)
	.align		4
.L_12:
        /*004c*/ 	.word	index@(_Z6sumGenPdS_)
        /*0050*/ 	.word	0x00000010


	//----- nvinfo : EIATTR_FRAME_SIZE
	.align		4
.L_13:
        /*0054*/ 	.byte	0x04, 0x11
        /*0056*/ 	.short	(.L_15 - .L_14)
	.align		4
.L_14:
        /*0058*/ 	.word	index@(_Z6sumGenPdS_)
        /*005c*/ 	.word	0x00000000


	//----- nvinfo : EIATTR_REGCOUNT
	.align		4
.L_15:
        /*0060*/ 	.byte	0x04, 0x2f
        /*0062*/ 	.short	(.L_17 - .L_16)
	.align		4
.L_16:
        /*0064*/ 	.word	index@(_Z6assignPdS_)
        /*0068*/ 	.word	0x0000000a


	//----- nvinfo : EIATTR_FRAME_SIZE
	.align		4
.L_17:
        /*006c*/ 	.byte	0x04, 0x11
        /*006e*/ 	.short	(.L_19 - .L_18)
	.align		4
.L_18:
        /*0070*/ 	.word	index@(_Z6assignPdS_)
        /*0074*/ 	.word	0x00000000


	//----- nvinfo : EIATTR_MIN_STACK_SIZE
	.align		4
.L_19:
        /*0078*/ 	.byte	0x04, 0x12
        /*007a*/ 	.short	(.L_21 - .L_20)
	.align		4
.L_20:
        /*007c*/ 	.word	index@(_Z6assignPdS_)
        /*0080*/ 	.word	0x00000000


	//----- nvinfo : EIATTR_MIN_STACK_SIZE
	.align		4
.L_21:
        /*0084*/ 	.byte	0x04, 0x12
        /*0086*/ 	.short	(.L_23 - .L_22)
	.align		4
.L_22:
        /*0088*/ 	.word	index@(_Z6sumGenPdS_)
        /*008c*/ 	.word	0x00000000


	//----- nvinfo : EIATTR_MIN_STACK_SIZE
	.align		4
.L_23:
        /*0090*/ 	.byte	0x04, 0x12
        /*0092*/ 	.short	(.L_25 - .L_24)
	.align		4
.L_24:
        /*0094*/ 	.word	index@(_Z9reductionPdS_)
        /*0098*/ 	.word	0x00000000


	//----- nvinfo : EIATTR_MIN_STACK_SIZE
	.align		4
.L_25:
        /*009c*/ 	.byte	0x04, 0x12
        /*009e*/ 	.short	(.L_27 - .L_26)
	.align		4
.L_26:
        /*00a0*/ 	.word	index@(_Z4movePdS_)
        /*00a4*/ 	.word	0x00000000


	//----- nvinfo : EIATTR_MIN_STACK_SIZE
	.align		4
.L_27:
        /*00a8*/ 	.byte	0x04, 0x12
        /*00aa*/ 	.short	(.L_29 - .L_28)
	.align		4
.L_28:
        /*00ac*/ 	.word	index@(_Z6medianPdS_)
        /*00b0*/ 	.word	0x00000000
.L_29:


//--------------------- .nv.compat                --------------------------
	.section	.nv.compat,"",@"SHT_CUDA_COMPAT_INFO"
	.align	4
        /*0000*/ 	.byte	0x02, 0x09, 0x00, 0x00, 0x02, 0x02, 0x01, 0x00, 0x02, 0x05, 0x05, 0x00, 0x03, 0x07, 0x01, 0x01
        /*0010*/ 	.byte	0x02, 0x03, 0x00, 0x00, 0x02, 0x06, 0x01, 0x00, 0x04, 0x0b, 0x08, 0x00, 0x01, 0x00, 0x00, 0x00
        /*0020*/ 	.byte	0x00, 0x00, 0x00, 0x00


//--------------------- .nv.info._Z6assignPdS_    --------------------------
	.section	.nv.info._Z6assignPdS_,"",@"SHT_CUDA_INFO"
	.sectionflags	@""
	.align	4


	//----- nvinfo : EIATTR_CUDA_API_VERSION
	.align		4
        /*0000*/ 	.byte	0x04, 0x37
        /*0002*/ 	.short	(.L_31 - .L_30)
.L_30:
        /*0004*/ 	.word	0x00000082


	//----- nvinfo : EIATTR_KPARAM_INFO
	.align		4
.L_31:
        /*0008*/ 	.byte	0x04, 0x17
        /*000a*/ 	.short	(.L_33 - .L_32)
.L_32:
        /*000c*/ 	.word	0x00000000
        /*0010*/ 	.short	0x0001
        /*0012*/ 	.short	0x0008
        /*0014*/ 	.byte	0x00, 0xf5, 0x21, 0x00


	//----- nvinfo : EIATTR_KPARAM_INFO
	.align		4
.L_33:
        /*0018*/ 	.byte	0x04, 0x17
        /*001a*/ 	.short	(.L_35 - .L_34)
.L_34:
        /*001c*/ 	.word	0x00000000
        /*0020*/ 	.short	0x0000
        /*0022*/ 	.short	0x0000
        /*0024*/ 	.byte	0x00, 0xf5, 0x21, 0x00


	//----- nvinfo : EIATTR_SPARSE_MMA_MASK
	.align		4
.L_35:
        /*0028*/ 	.byte	0x03, 0x50
        /*002a*/ 	.short	0x0000


	//----- nvinfo : EIATTR_MAXREG_COUNT
	.align		4
        /*002c*/ 	.byte	0x03, 0x1b
        /*002e*/ 	.short	0x00ff


	//----- nvinfo : EIATTR_MERCURY_ISA_VERSION
	.align		4
        /*0030*/ 	.byte	0x03, 0x5f
        /*0032*/ 	.short	0x0101


	//----- nvinfo : EIATTR_VRC_CTA_INIT_COUNT
	.align		4
        /*0034*/ 	.byte	0x02, 0x4a
	.zero		1
	.zero		1


	//----- nvinfo : EIATTR_EXIT_INSTR_OFFSETS
	.align		4
        /*0038*/ 	.byte	0x04, 0x1c
        /*003a*/ 	.short	(.L_37 - .L_36)


	//   ....[0]....
.L_36:
        /*003c*/ 	.word	0x000000a0


	//----- nvinfo : EIATTR_CBANK_PARAM_SIZE
	.align		4
.L_37:
        /*0040*/ 	.byte	0x03, 0x19
        /*0042*/ 	.short	0x0010


	//----- nvinfo : EIATTR_PARAM_CBANK
	.align		4
        /*0044*/ 	.byte	0x04, 0x0a
        /*0046*/ 	.short	(.L_39 - .L_38)
	.align		4
.L_38:
        /*0048*/ 	.word	index@(.nv.constant0._Z6assignPdS_)
        /*004c*/ 	.short	0x0380
        /*004e*/ 	.short	0x0010


	//----- nvinfo : EIATTR_SW_WAR
	.align		4
.L_39:
        /*0050*/ 	.byte	0x04, 0x36
        /*0052*/ 	.short	(.L_41 - .L_40)
.L_40:
        /*0054*/ 	.word	0x00000008
.L_41:


//--------------------- .nv.info._Z6sumGenPdS_    --------------------------
	.section	.nv.info._Z6sumGenPdS_,"",@"SHT_CUDA_INFO"
	.sectionflags	@""
	.align	4


	//----- nvinfo : EIATTR_CUDA_API_VERSION
	.align		4
        /*0000*/ 	.byte	0x04, 0x37
        /*0002*/ 	.short	(.L_43 - .L_42)
.L_42:
        /*0004*/ 	.word	0x00000082


	//----- nvinfo : EIATTR_KPARAM_INFO
	.align		4
.L_43:
        /*0008*/ 	.byte	0x04, 0x17
        /*000a*/ 	.short	(.L_45 - .L_44)
.L_44:
        /*000c*/ 	.word	0x00000000
        /*0010*/ 	.short	0x0001
        /*0012*/ 	.short	0x0008
        /*0014*/ 	.byte	0x00, 0xf5, 0x21, 0x00


	//----- nvinfo : EIATTR_KPARAM_INFO
	.align		4
.L_45:
        /*0018*/ 	.byte	0x04, 0x17
        /*001a*/ 	.short	(.L_47 - .L_46)
.L_46:
        /*001c*/ 	.word	0x00000000
        /*0020*/ 	.short	0x0000
        /*0022*/ 	.short	0x0000
        /*0024*/ 	.byte	0x00, 0xf5, 0x21, 0x00


	//----- nvinfo : EIATTR_SPARSE_MMA_MASK
	.align		4
.L_47:
        /*0028*/ 	.byte	0x03, 0x50
        /*002a*/ 	.short	0x0000


	//----- nvinfo : EIATTR_MAXREG_COUNT
	.align		4
        /*002c*/ 	.byte	0x03, 0x1b
        /*002e*/ 	.short	0x00ff


	//----- nvinfo : EIATTR_MERCURY_ISA_VERSION
	.align		4
        /*0030*/ 	.byte	0x03, 0x5f
        /*0032*/ 	.short	0x0101


	//----- nvinfo : EIATTR_VRC_CTA_INIT_COUNT
	.align		4
        /*0034*/ 	.byte	0x02, 0x4a
	.zero		1
	.zero		1


	//----- nvinfo : EIATTR_EXIT_INSTR_OFFSETS
	.align		4
        /*0038*/ 	.byte	0x04, 0x1c
        /*003a*/ 	.short	(.L_49 - .L_48)


	//   ....[0]....
.L_48:
        /*003c*/ 	.word	0x00000110


	//----- nvinfo : EIATTR_CBANK_PARAM_SIZE
	.align		4
.L_49:
        /*0040*/ 	.byte	0x03, 0x19
        /*0042*/ 	.short	0x0010


	//----- nvinfo : EIATTR_PARAM_CBANK
	.align		4
        /*0044*/ 	.byte	0x04, 0x0a
        /*0046*/ 	.short	(.L_51 - .L_50)
	.align		4
.L_50:
        /*0048*/ 	.word	index@(.nv.constant0._Z6sumGenPdS_)
        /*004c*/ 	.short	0x0380
        /*004e*/ 	.short	0x0010


	//----- nvinfo : EIATTR_SW_WAR
	.align		4
.L_51:
        /*0050*/ 	.byte	0x04, 0x36
        /*0052*/ 	.short	(.L_53 - .L_52)
.L_52:
        /*0054*/ 	.word	0x00000008
.L_53:


//--------------------- .nv.info._Z9reductionPdS_ --------------------------
	.section	.nv.info._Z9reductionPdS_,"",@"SHT_CUDA_INFO"
	.sectionflags	@""
	.align	4


	//----- nvinfo : EIATTR_CUDA_API_VERSION
	.align		4
        /*0000*/ 	.byte	0x04, 0x37
        /*0002*/ 	.short	(.L_55 - .L_54)
.L_54:
        /*0004*/ 	.word	0x00000082


	//----- nvinfo : EIATTR_KPARAM_INFO
	.align		4
.L_55:
        /*0008*/ 	.byte	0x04, 0x17
        /*000a*/ 	.short	(.L_57 - .L_56)
.L_56:
        /*000c*/ 	.word	0x00000000
        /*0010*/ 	.short	0x0001
        /*0012*/ 	.short	0x0008
        /*0014*/ 	.byte	0x00, 0xf5, 0x21, 0x00


	//----- nvinfo : EIATTR_KPARAM_INFO
	.align		4
.L_57:
        /*0018*/ 	.byte	0x04, 0x17
        /*001a*/ 	.short	(.L_59 - .L_58)
.L_58:
        /*001c*/ 	.word	0x00000000
        /*0020*/ 	.short	0x0000
        /*0022*/ 	.short	0x0000
        /*0024*/ 	.byte	0x00, 0xf5, 0x21, 0x00


	//----- nvinfo : EIATTR_SPARSE_MMA_MASK
	.align		4
.L_59:
        /*0028*/ 	.byte	0x03, 0x50
        /*002a*/ 	.short	0x0000


	//----- nvinfo : EIATTR_MAXREG_COUNT
	.align		4
        /*002c*/ 	.byte	0x03, 0x1b
        /*002e*/ 	.short	0x00ff


	//----- nvinfo : EIATTR_NUM_BARRIERS
	.align		4
        /*0030*/ 	.byte	0x02, 0x4c
        /*0032*/ 	.byte	0x01
	.zero		1


	//----- nvinfo : EIATTR_MERCURY_ISA_VERSION
	.align		4
        /*0034*/ 	.byte	0x03, 0x5f
        /*0036*/ 	.short	0x0101


	//----- nvinfo : EIATTR_VRC_CTA_INIT_COUNT
	.align		4
        /*0038*/ 	.byte	0x02, 0x4a
	.zero		1
	.zero		1


	//----- nvinfo : EIATTR_EXIT_INSTR_OFFSETS
	.align		4
        /*003c*/ 	.byte	0x04, 0x1c
        /*003e*/ 	.short	(.L_61 - .L_60)


	//   ....[0]....
.L_60:
        /*0040*/ 	.word	0x00000180


	//   ....[1]....
        /*0044*/ 	.word	0x000001f0


	//   ....[2]....
        /*0048*/ 	.word	0x00000260


	//   ....[3]....
        /*004c*/ 	.word	0x000002d0


	//   ....[4]....
        /*0050*/ 	.word	0x00000340


	//   ....[5]....
        /*0054*/ 	.word	0x000003b0


	//   ....[6]....
        /*0058*/ 	.word	0x00000420


	//   ....[7]....
        /*005c*/ 	.word	0x00000490


	//   ....[8]....
        /*0060*/ 	.word	0x00000500


	//   ....[9]....
        /*0064*/ 	.word	0x00000590


	//----- nvinfo : EIATTR_CBANK_PARAM_SIZE
	.align		4
.L_61:
        /*0068*/ 	.byte	0x03, 0x19
        /*006a*/ 	.short	0x0010


	//----- nvinfo : EIATTR_PARAM_CBANK
	.align		4
        /*006c*/ 	.byte	0x04, 0x0a
        /*006e*/ 	.short	(.L_63 - .L_62)
	.align		4
.L_62:
        /*0070*/ 	.word	index@(.nv.constant0._Z9reductionPdS_)
        /*0074*/ 	.short	0x0380
        /*0076*/ 	.short	0x0010


	//----- nvinfo : EIATTR_SW_WAR
	.align		4
.L_63:
        /*0078*/ 	.byte	0x04, 0x36
        /*007a*/ 	.short	(.L_65 - .L_64)
.L_64:
        /*007c*/ 	.word	0x00000008
.L_65:


//--------------------- .nv.info._Z4movePdS_      --------------------------
	.section	.nv.info._Z4movePdS_,"",@"SHT_CUDA_INFO"
	.sectionflags	@""
	.align	4


	//----- nvinfo : EIATTR_CUDA_API_VERSION
	.align		4
        /*0000*/ 	.byte	0x04, 0x37
        /*0002*/ 	.short	(.L_67 - .L_66)
.L_66:
        /*0004*/ 	.word	0x00000082


	//----- nvinfo : EIATTR_KPARAM_INFO
	.align		4
.L_67:
        /*0008*/ 	.byte	0x04, 0x17
        /*000a*/ 	.short	(.L_69 - .L_68)
.L_68:
        /*000c*/ 	.word	0x00000000
        /*0010*/ 	.short	0x0001
        /*0012*/ 	.short	0x0008
        /*0014*/ 	.byte	0x00, 0xf5, 0x21, 0x00


	//----- nvinfo : EIATTR_KPARAM_INFO
	.align		4
.L_69:
        /*0018*/ 	.byte	0x04, 0x17
        /*001a*/ 	.short	(.L_71 - .L_70)
.L_70:
        /*001c*/ 	.word	0x00000000
        /*0020*/ 	.short	0x0000
        /*0022*/ 	.short	0x0000
        /*0024*/ 	.byte	0x00, 0xf5, 0x21, 0x00


	//----- nvinfo : EIATTR_SPARSE_MMA_MASK
	.align		4
.L_71:
        /*0028*/ 	.byte	0x03, 0x50
        /*002a*/ 	.short	0x0000


	//----- nvinfo : EIATTR_MAXREG_COUNT
	.align		4
        /*002c*/ 	.byte	0x03, 0x1b
        /*002e*/ 	.short	0x00ff


	//----- nvinfo : EIATTR_MERCURY_ISA_VERSION
	.align		4
        /*0030*/ 	.byte	0x03, 0x5f
        /*0032*/ 	.short	0x0101


	//----- nvinfo : EIATTR_VRC_CTA_INIT_COUNT
	.align		4
        /*0034*/ 	.byte	0x02, 0x4a
	.zero		1
	.zero		1


	//----- nvinfo : EIATTR_EXIT_INSTR_OFFSETS
	.align		4
        /*0038*/ 	.byte	0x04, 0x1c
        /*003a*/ 	.short	(.L_73 - .L_72)


	//   ....[0]....
.L_72:
        /*003c*/ 	.word	0x000000c0


	//----- nvinfo : EIATTR_CBANK_PARAM_SIZE
	.align		4
.L_73:
        /*0040*/ 	.byte	0x03, 0x19
        /*0042*/ 	.short	0x0010


	//----- nvinfo : EIATTR_PARAM_CBANK
	.align		4
        /*0044*/ 	.byte	0x04, 0x0a
        /*0046*/ 	.short	(.L_75 - .L_74)
	.align		4
.L_74:
        /*0048*/ 	.word	index@(.nv.constant0._Z4movePdS_)
        /*004c*/ 	.short	0x0380
        /*004e*/ 	.short	0x0010


	//----- nvinfo : EIATTR_SW_WAR
	.align		4
.L_75:
        /*0050*/ 	.byte	0x04, 0x36
        /*0052*/ 	.short	(.L_77 - .L_76)
.L_76:
        /*0054*/ 	.word	0x00000008
.L_77:


//--------------------- .nv.info._Z6medianPdS_    --------------------------
	.section	.nv.info._Z6medianPdS_,"",@"SHT_CUDA_INFO"
	.sectionflags	@""
	.align	4


	//----- nvinfo : EIATTR_CUDA_API_VERSION
	.align		4
        /*0000*/ 	.byte	0x04, 0x37
        /*0002*/ 	.short	(.L_79 - .L_78)
.L_78:
        /*0004*/ 	.word	0x00000082


	//----- nvinfo : EIATTR_KPARAM_INFO
	.align		4
.L_79:
        /*0008*/ 	.byte	0x04, 0x17
        /*000a*/ 	.short	(.L_81 - .L_80)
.L_80:
        /*000c*/ 	.word	0x00000000
        /*0010*/ 	.short	0x0001
        /*0012*/ 	.short	0x0008
        /*0014*/ 	.byte	0x00, 0xf5, 0x21, 0x00


	//----- nvinfo : EIATTR_KPARAM_INFO
	.align		4
.L_81:
        /*0018*/ 	.byte	0x04, 0x17
        /*001a*/ 	.short	(.L_83 - .L_82)
.L_82:
        /*001c*/ 	.word	0x00000000
        /*0020*/ 	.short	0x0000
        /*0022*/ 	.short	0x0000
        /*0024*/ 	.byte	0x00, 0xf5, 0x21, 0x00


	//----- nvinfo : EIATTR_SPARSE_MMA_MASK
	.align		4
.L_83:
        /*0028*/ 	.byte	0x03, 0x50
        /*002a*/ 	.short	0x0000


	//----- nvinfo : EIATTR_MAXREG_COUNT
	.align		4
        /*002c*/ 	.byte	0x03, 0x1b
        /*002e*/ 	.short	0x00ff


	//----- nvinfo : EIATTR_NUM_BARRIERS
	.align		4
        /*0030*/ 	.byte	0x02, 0x4c
        /*0032*/ 	.byte	0x01
	.zero		1


	//----- nvinfo : EIATTR_MERCURY_ISA_VERSION
	.align		4
        /*0034*/ 	.byte	0x03, 0x5f
        /*0036*/ 	.short	0x0101


	//----- nvinfo : EIATTR_VRC_CTA_INIT_COUNT
	.align		4
        /*0038*/ 	.byte	0x02, 0x4a
	.zero		1
	.zero		1


	//----- nvinfo : EIATTR_EXIT_INSTR_OFFSETS
	.align		4
        /*003c*/ 	.byte	0x04, 0x1c
        /*003e*/ 	.short	(.L_85 - .L_84)


	//   ....[0]....
.L_84:
        /*0040*/ 	.word	0x000004d0


	//----- nvinfo : EIATTR_CRS_STACK_SIZE
	.align		4
.L_85:
        /*0044*/ 	.byte	0x04, 0x1e
        /*0046*/ 	.short	(.L_87 - .L_86)
.L_86:
        /*0048*/ 	.word	0x00000000


	//----- nvinfo : EIATTR_CBANK_PARAM_SIZE
	.align		4
.L_87:
        /*004c*/ 	.byte	0x03, 0x19
        /*004e*/ 	.short	0x0010


	//----- nvinfo : EIATTR_PARAM_CBANK
	.align		4
        /*0050*/ 	.byte	0x04, 0x0a
        /*0052*/ 	.short	(.L_89 - .L_88)
	.align		4
.L_88:
        /*0054*/ 	.word	index@(.nv.constant0._Z6medianPdS_)
        /*0058*/ 	.short	0x0380
        /*005a*/ 	.short	0x0010


	//----- nvinfo : EIATTR_SW_WAR
	.align		4
.L_89:
        /*005c*/ 	.byte	0x04, 0x36
        /*005e*/ 	.short	(.L_91 - .L_90)
.L_90:
        /*0060*/ 	.word	0x00000008
.L_91:


//--------------------- .nv.callgraph             --------------------------
	.section	.nv.callgraph,"",@"SHT_CUDA_CALLGRAPH"
	.align	4
	.sectionentsize	8
	.align		4
        /*0000*/ 	.word	0x00000000
	.align		4
        /*0004*/ 	.word	0xffffffff
	.align		4
        /*0008*/ 	.word	0x00000000
	.align		4
        /*000c*/ 	.word	0xfffffffe
	.align		4
        /*0010*/ 	.word	0x00000000
	.align		4
        /*0014*/ 	.word	0xfffffffd
	.align		4
        /*0018*/ 	.word	0x00000000
	.align		4
        /*001c*/ 	.word	0xfffffffc


//--------------------- .text._Z6assignPdS_       --------------------------
	.section	.text._Z6assignPdS_,"ax",@progbits
	.align	128
        .global         _Z6assignPdS_
        .type           _Z6assignPdS_,@function
        .size           _Z6assignPdS_,(.L_x_8 - _Z6assignPdS_)
        .other          _Z6assignPdS_,@"STO_CUDA_ENTRY STV_DEFAULT"
_Z6assignPdS_:
.text._Z6assignPdS_:
[----:B------:R-:W-:Y:S08]  /*0000*/  LDC R1, c[0x0][0x37c] ;  /* 0x0000df00ff017b82 */ /* 0x000ff00000000800 */
[----:B------:R-:W0:Y:S01]  /*0010*/  LDC.64 R6, c[0x0][0x380] ;  /* 0x0000e000ff067b82 */ /* 0x000e220000000a00 */
[----:B------:R-:W1:Y:S01]  /*0020*/  LDCU.64 UR4, c[0x0][0x358] ;  /* 0x00006b00ff0477ac */ /* 0x000e620008000a00 */
[----:B0-----:R-:W-:-:S04]  /*0030*/  IADD3 R2, P0, PT, R6, 0x1000000, RZ ;  /* 0x0100000006027810 */ /* 0x001fc80007f1e0ff */
[----:B------:R-:W-:-:S06]  /*0040*/  IADD3.X R3, PT, PT, RZ, R7, RZ, P0, !PT ;  /* 0x00000007ff037210 */ /* 0x000fcc00007fe4ff */
[----:B-1----:R-:W2:Y:S01]  /*0050*/  LDG.E.64 R2, desc[UR4][R2.64+-0xbbcc0] ;  /* 0xf443400402027981 */ /* 0x002ea2000c1e1b00 */
[----:B------:R-:W2:Y:S03]  /*0060*/  LDC.64 R4, c[0x0][0x388] ;  /* 0x0000e200ff047b82 */ /* 0x000ea60000000a00 */
[----:B--2---:R-:W-:Y:S04]  /*0070*/  STG.E.64 desc[UR4][R4.64], R2 ;  /* 0x0000000204007986 */ /* 0x004fe8000c101b04 */
[----:B------:R-:W2:Y:S04]  /*0080*/  LDG.E.64 R6, desc[UR4][R6.64+0x42778] ;  /* 0x0427780406067981 */ /* 0x000ea8000c1e1b00 */
[----:B--2---:R-:W-:Y:S01]  /*0090*/  STG.E.64 desc[UR4][R4.64+0x8], R6 ;  /* 0x0000080604007986 */ /* 0x004fe2000c101b04 */
[----:B------:R-:W-:Y:S05]  /*00a0*/  EXIT ;  /* 0x000000000000794d */ /* 0x000fea0003800000 */
.L_x_0:
[----:B------:R-:W-:-:S00]  /*00b0*/  BRA `(.L_x_0) ;  /* 0xfffffffc00fc7947 */ /* 0x000fc0000383ffff */
[----:B------:R-:W-:-:S00]  /*00c0*/  NOP ;  /* 0x0000000000007918 */ /* 0x000fc00000000000 */
        /* <DEDUP_REMOVED lines=11> */
.L_x_8:


//--------------------- .text._Z6sumGenPdS_       --------------------------
	.section	.text._Z6sumGenPdS_,"ax",@progbits
	.align	128
        .global         _Z6sumGenPdS_
        .type           _Z6sumGenPdS_,@function
        .size           _Z6sumGenPdS_,(.L_x_9 - _Z6sumGenPdS_)
        .other          _Z6sumGenPdS_,@"STO_CUDA_ENTRY STV_DEFAULT"
_Z6sumGenPdS_:
.text._Z6sumGenPdS_:
[----:B------:R-:W-:Y:S08]  /*0000*/  LDC R1, c[0x0][0x37c] ;  /* 0x0000df00ff017b82 */ /* 0x000ff00000000800 */
[----:B------:R-:W0:Y:S01]  /*0010*/  LDC.64 R2, c[0x0][0x388] ;  /* 0x0000e200ff027b82 */ /* 0x000e220000000a00 */
[----:B------:R-:W0:Y:S07]  /*0020*/  LDCU.64 UR4, c[0x0][0x358] ;  /* 0x00006b00ff0477ac */ /* 0x000e2e0008000a00 */
[----:B------:R-:W1:Y:S01]  /*0030*/  LDC.64 R6, c[0x0][0x380] ;  /* 0x0000e000ff067b82 */ /* 0x000e620000000a00 */
[----:B0-----:R-:W2:Y:S04]  /*0040*/  LDG.E.64 R4, desc[UR4][R2.64] ;  /* 0x0000000402047981 */ /* 0x001ea8000c1e1b00 */
[----:B-1----:R-:W2:Y:S02]  /*0050*/  LDG.E.64 R8, desc[UR4][R6.64] ;  /* 0x0000000406087981 */ /* 0x002ea4000c1e1b00 */
[----:B--2---:R-:W-:-:S07]  /*0060*/  DADD R4, R4, R8 ;  /* 0x0000000004047229 */ /* 0x004fce0000000008 */
[----:B------:R-:W-:Y:S04]  /*0070*/  STG.E.64 desc[UR4][R2.64], R4 ;  /* 0x0000000402007986 */ /* 0x000fe8000c101b04 */
[----:B------:R-:W2:Y:S02]  /*0080*/  LDG.E.64 R8, desc[UR4][R6.64+0x8] ;  /* 0x0000080406087981 */ /* 0x000ea4000c1e1b00 */
[----:B--2---:R-:W-:-:S07]  /*0090*/  DADD R8, R4, R8 ;  /* 0x0000000004087229 */ /* 0x004fce0000000008 */
[----:B------:R-:W-:Y:S04]  /*00a0*/  STG.E.64 desc[UR4][R2.64], R8 ;  /* 0x0000000802007986 */ /* 0x000fe8000c101b04 */
[----:B------:R-:W2:Y:S02]  /*00b0*/  LDG.E.64 R10, desc[UR4][R6.64+0x10] ;  /* 0x00001004060a7981 */ /* 0x000ea4000c1e1b00 */
[----:B--2---:R-:W-:-:S07]  /*00c0*/  DADD R10, R8, R10 ;  /* 0x00000000080a7229 */ /* 0x004fce000000000a */
[----:B------:R-:W-:Y:S04]  /*00d0*/  STG.E.64 desc[UR4][R2.64], R10 ;  /* 0x0000000a02007986 */ /* 0x000fe8000c101b04 */
[----:B------:R-:W2:Y:S02]  /*00e0*/  LDG.E.64 R12, desc[UR4][R6.64+0x18] ;  /* 0x00001804060c7981 */ /* 0x000ea4000c1e1b00 */
[----:B--2---:R-:W-:-:S07]  /*00f0*/  DADD R12, R10, R12 ;  /* 0x000000000a0c7229 */ /* 0x004fce000000000c */
[----:B------:R-:W-:Y:S01]  /*0100*/  STG.E.64 desc[UR4][R2.64], R12 ;  /* 0x0000000c02007986 */ /* 0x000fe2000c101b04 */
[----:B------:R-:W-:Y:S05]  /*0110*/  EXIT ;  /* 0x000000000000794d */ /* 0x000fea0003800000 */
.L_x_1:
        /* <DEDUP_REMOVED lines=14> */
.L_x_9:


//--------------------- .text._Z9reductionPdS_    --------------------------
	.section	.text._Z9reductionPdS_,"ax",@progbits
	.align	128
        .global         _Z9reductionPdS_
        .type           _Z9reductionPdS_,@function
        .size           _Z9reductionPdS_,(.L_x_10 - _Z9reductionPdS_)
        .other          _Z9reductionPdS_,@"STO_CUDA_ENTRY STV_DEFAULT"
_Z9reductionPdS_:
.text._Z9reductionPdS_:
[----:B------:R-:W-:Y:S01]  /*0000*/  LDC R1, c[0x0][0x37c] ;  /* 0x0000df00ff017b82 */ /* 0x000fe20000000800 */
[----:B------:R-:W0:Y:S07]  /*0010*/  S2R R0, SR_TID.X ;  /* 0x0000000000007919 */ /* 0x000e2e0000002100 */
[----:B------:R-:W1:Y:S01]  /*0020*/  LDC.64 R4, c[0x0][0x380] ;  /* 0x0000e000ff047b82 */ /* 0x000e620000000a00 */
[----:B------:R-:W0:Y:S01]  /*0030*/  LDCU UR4, c[0x0][0x360] ;  /* 0x00006c00ff0477ac */ /* 0x000e220008000800 */
[----:B------:R-:W0:Y:S01]  /*0040*/  S2R R3, SR_CTAID.X ;  /* 0x0000000000037919 */ /* 0x000e220000002500 */
[----:B------:R-:W2:Y:S01]  /*0050*/  LDCU.64 UR6, c[0x0][0x358] ;  /* 0x00006b00ff0677ac */ /* 0x000ea20008000a00 */
[----:B0-----:R-:W-:-:S04]  /*0060*/  IMAD R7, R3, UR4, R0 ;  /* 0x0000000403077c24 */ /* 0x001fc8000f8e0200 */
[----:B-1----:R-:W-:-:S06]  /*0070*/  IMAD.WIDE.U32 R4, R7, 0x8, R4 ;  /* 0x0000000807047825 */ /* 0x002fcc00078e0004 */
[----:B--2---:R-:W2:Y:S01]  /*0080*/  LDG.E.64 R4, desc[UR6][R4.64] ;  /* 0x0000000604047981 */ /* 0x004ea2000c1e1b00 */
[----:B------:R-:W0:Y:S01]  /*0090*/  S2UR UR5, SR_CgaCtaId ;  /* 0x00000000000579c3 */ /* 0x000e220000008800 */
[----:B------:R-:W-:Y:S01]  /*00a0*/  UMOV UR4, 0x400 ;  /* 0x0000040000047882 */ /* 0x000fe20000000000 */
[C---:B------:R-:W-:Y:S01]  /*00b0*/  VIADD R2, R0.reuse, 0xfffffff4 ;  /* 0xfffffff400027836 */ /* 0x040fe20000000000 */
[----:B------:R-:W-:-:S04]  /*00c0*/  ISETP.GT.U32.AND P1, PT, R0, 0xff, PT ;  /* 0x000000ff0000780c */ /* 0x000fc80003f24070 */
[----:B------:R-:W-:Y:S01]  /*00d0*/  ISETP.GT.U32.AND P0, PT, R2, 0x1e7, PT ;  /* 0x000001e70200780c */ /* 0x000fe20003f04070 */
[----:B0-----:R-:W-:-:S06]  /*00e0*/  ULEA UR4, UR5, UR4, 0x18 ;  /* 0x0000000405047291 */ /* 0x001fcc000f8ec0ff */
[----:B------:R-:W-:-:S05]  /*00f0*/  LEA R2, R0, UR4, 0x3 ;  /* 0x0000000400027c11 */ /* 0x000fca000f8e18ff */
[----:B--2---:R-:W-:Y:S01]  /*0100*/  STS.64 [R2], R4 ;  /* 0x0000000402007388 */ /* 0x004fe20000000a00 */
[----:B------:R-:W-:Y:S06]  /*0110*/  BAR.SYNC.DEFER_BLOCKING 0x0 ;  /* 0x0000000000007b1d */ /* 0x000fec0000010000 */
[----:B------:R-:W-:Y:S04]  /*0120*/  @!P0 LDS.64 R6, [R2+0xfa0] ;  /* 0x000fa00002068984 */ /* 0x000fe80000000a00 */
[----:B------:R-:W0:Y:S02]  /*0130*/  @!P0 LDS.64 R8, [R2] ;  /* 0x0000000002088984 */ /* 0x000e240000000a00 */
[----:B0-----:R-:W-:-:S07]  /*0140*/  @!P0 DADD R6, R6, R8 ;  /* 0x0000000006068229 */ /* 0x001fce0000000008 */
[----:B------:R0:W-:Y:S01]  /*0150*/  @!P0 STS.64 [R2], R6 ;  /* 0x0000000602008388 */ /* 0x0001e20000000a00 */
[----:B------:R-:W-:Y:S08]  /*0160*/  @!P0 BAR.SYNC.DEFER_BLOCKING 0x0 ;  /* 0x0000000000008b1d */ /* 0x000ff00000010000 */
[----:B------:R-:W-:Y:S06]  /*0170*/  BAR.SYNC.DEFER_BLOCKING 0x0 ;  /* 0x0000000000007b1d */ /* 0x000fec0000010000 */
[----:B------:R-:W-:Y:S05]  /*0180*/  @P1 EXIT ;  /* 0x000000000000194d */ /* 0x000fea0003800000 */
[----:B------:R-:W-:Y:S01]  /*0190*/  LDS.64 R4, [R2+0x800] ;  /* 0x0008000002047984 */ /* 0x000fe20000000a00 */
[----:B------:R-:W-:-:S03]  /*01a0*/  ISETP.GT.U32.AND P0, PT, R0, 0x7f, PT ;  /* 0x0000007f0000780c */ /* 0x000fc60003f04070 */
[----:B0-----:R-:W0:Y:S02]  /*01b0*/  LDS.64 R6, [R2] ;  /* 0x0000000002067984 */ /* 0x001e240000000a00 */
[----:B0-----:R-:W-:-:S07]  /*01c0*/  DADD R4, R4, R6 ;  /* 0x0000000004047229 */ /* 0x001fce0000000006 */
[----:B------:R0:W-:Y:S01]  /*01d0*/  STS.64 [R2], R4 ;  /* 0x0000000402007388 */ /* 0x0001e20000000a00 */
[----:B------:R-:W-:Y:S06]  /*01e0*/  BAR.SYNC.DEFER_BLOCKING 0x0 ;  /* 0x0000000000007b1d */ /* 0x000fec0000010000 */
[----:B------:R-:W-:Y:S05]  /*01f0*/  @P0 EXIT ;  /* 0x000000000000094d */ /* 0x000fea0003800000 */
[----:B0-----:R-:W-:Y:S01]  /*0200*/  LDS.64 R4, [R2+0x400] ;  /* 0x0004000002047984 */ /* 0x001fe20000000a00 */
[----:B------:R-:W-:-:S03]  /*0210*/  ISETP.GT.U32.AND P0, PT, R0, 0x3f, PT ;  /* 0x0000003f0000780c */ /* 0x000fc60003f04070 */
[----:B------:R-:W0:Y:S02]  /*0220*/  LDS.64 R6, [R2] ;  /* 0x0000000002067984 */ /* 0x000e240000000a00 */
        /* <DEDUP_REMOVED lines=40> */
[----:B------:R-:W-:-:S03]  /*04b0*/  ISETP.NE.AND P0, PT, R0, RZ, PT ;  /* 0x000000ff0000720c */ /* 0x000fc60003f05270 */
[----:B------:R-:W0:Y:S02]  /*04c0*/  LDS.64 R6, [R2] ;  /* 0x0000000002067984 */ /* 0x000e240000000a00 */
[----:B0-----:R-:W-:-:S07]  /*04d0*/  DADD R4, R4, R6 ;  /* 0x0000000004047229 */ /* 0x001fce0000000006 */
[----:B------:R0:W-:Y:S01]  /*04e0*/  STS.64 [R2], R4 ;  /* 0x0000000402007388 */ /* 0x0001e20000000a00 */
[----:B------:R-:W-:Y:S06]  /*04f0*/  BAR.SYNC.DEFER_BLOCKING 0x0 ;  /* 0x0000000000007b1d */ /* 0x000fec0000010000 */
[----:B------:R-:W-:Y:S05]  /*0500*/  @P0 EXIT ;  /* 0x000000000000094d */ /* 0x000fea0003800000 */
[----:B0-----:R-:W0:Y:S01]  /*0510*/  LDS.128 R4, [UR4] ;  /* 0x00000004ff047984 */ /* 0x001e220008000c00 */
[----:B------:R-:W1:Y:S02]  /*0520*/  LDC.64 R8, c[0x0][0x388] ;  /* 0x0000e200ff087b82 */ /* 0x000e640000000a00 */
[----:B-1----:R-:W-:Y:S01]  /*0530*/  IMAD.WIDE.U32 R2, R3, 0x8, R8 ;  /* 0x0000000803027825 */ /* 0x002fe200078e0008 */
[----:B0-----:R-:W-:-:S07]  /*0540*/  DADD R4, R6, R4 ;  /* 0x0000000006047229 */ /* 0x001fce0000000004 */
[----:B------:R-:W-:Y:S01]  /*0550*/  STS.64 [UR4], R4 ;  /* 0x00000004ff007988 */ /* 0x000fe20008000a04 */
[----:B------:R-:W-:Y:S06]  /*0560*/  BAR.SYNC.DEFER_BLOCKING 0x0 ;  /* 0x0000000000007b1d */ /* 0x000fec0000010000 */
[----:B------:R-:W0:Y:S04]  /*0570*/  LDS.64 R6, [UR4] ;  /* 0x00000004ff067984 */ /* 0x000e280008000a00 */
[----:B0-----:R-:W-:Y:S01]  /*0580*/  STG.E.64 desc[UR6][R2.64], R6 ;  /* 0x0000000602007986 */ /* 0x001fe2000c101b06 */
[----:B------:R-:W-:Y:S05]  /*0590*/  EXIT ;  /* 0x000000000000794d */ /* 0x000fea0003800000 */
.L_x_2:
        /* <DEDUP_REMOVED lines=14> */
.L_x_10:


//--------------------- .text._Z4movePdS_         --------------------------
	.section	.text._Z4movePdS_,"ax",@progbits
	.align	128
        .global         _Z4movePdS_
        .type           _Z4movePdS_,@function
        .size           _Z4movePdS_,(.L_x_11 - _Z4movePdS_)
        .other          _Z4movePdS_,@"STO_CUDA_ENTRY STV_DEFAULT"
_Z4movePdS_:
.text._Z4movePdS_:
[----:B------:R-:W-:Y:S01]  /*0000*/  LDC R1, c[0x0][0x37c] ;  /* 0x0000df00ff017b82 */ /* 0x000fe20000000800 */
[----:B------:R-:W0:Y:S07]  /*0010*/  S2R R0, SR_TID.X ;  /* 0x0000000000007919 */ /* 0x000e2e0000002100 */
[----:B------:R-:W0:Y:S01]  /*0020*/  S2UR UR6, SR_CTAID.X ;  /* 0x00000000000679c3 */ /* 0x000e220000002500 */
[----:B------:R-:W1:Y:S07]  /*0030*/  LDCU.64 UR4, c[0x0][0x358] ;  /* 0x00006b00ff0477ac */ /* 0x000e6e0008000a00 */
[----:B------:R-:W0:Y:S08]  /*0040*/  LDC R7, c[0x0][0x360] ;  /* 0x0000d800ff077b82 */ /* 0x000e300000000800 */
[----:B------:R-:W2:Y:S08]  /*0050*/  LDC.64 R2, c[0x0][0x380] ;  /* 0x0000e000ff027b82 */ /* 0x000eb00000000a00 */
[----:B------:R-:W3:Y:S01]  /*0060*/  LDC.64 R4, c[0x0][0x388] ;  /* 0x0000e200ff047b82 */ /* 0x000ee20000000a00 */
[----:B0-----:R-:W-:-:S04]  /*0070*/  IMAD R7, R7, UR6, R0 ;  /* 0x0000000607077c24 */ /* 0x001fc8000f8e0200 */
[----:B--2---:R-:W-:-:S06]  /*0080*/  IMAD.WIDE R2, R7, 0x8, R2 ;  /* 0x0000000807027825 */ /* 0x004fcc00078e0202 */
[----:B-1----:R-:W2:Y:S01]  /*0090*/  LDG.E.64 R2, desc[UR4][R2.64] ;  /* 0x0000000402027981 */ /* 0x002ea2000c1e1b00 */
[----:B---3--:R-:W-:-:S05]  /*00a0*/  IMAD.WIDE R4, R7, 0x8, R4 ;  /* 0x0000000807047825 */ /* 0x008fca00078e0204 */
[----:B--2---:R-:W-:Y:S01]  /*00b0*/  STG.E.64 desc[UR4][R4.64], R2 ;  /* 0x0000000204007986 */ /* 0x004fe2000c101b04 */
[----:B------:R-:W-:Y:S05]  /*00c0*/  EXIT ;  /* 0x000000000000794d */ /* 0x000fea0003800000 */
.L_x_3:
        /* <DEDUP_REMOVED lines=11> */
.L_x_11:


//--------------------- .text._Z6medianPdS_       --------------------------
	.section	.text._Z6medianPdS_,"ax",@progbits
	.align	128
        .global         _Z6medianPdS_
        .type           _Z6medianPdS_,@function
        .size           _Z6medianPdS_,(.L_x_12 - _Z6medianPdS_)
        .other          _Z6medianPdS_,@"STO_CUDA_ENTRY STV_DEFAULT"
_Z6medianPdS_:
.text._Z6medianPdS_:
[----:B------:R-:W-:Y:S01]  /*0000*/  LDC R1, c[0x0][0x37c] ;  /* 0x0000df00ff017b82 */ /* 0x000fe20000000800 */
[----:B------:R-:W0:Y:S07]  /*0010*/  S2R R3, SR_TID.X ;  /* 0x0000000000037919 */ /* 0x000e2e0000002100 */
[----:B------:R-:W0:Y:S01]  /*0020*/  S2UR UR4, SR_CTAID.X ;  /* 0x00000000000479c3 */ /* 0x000e220000002500 */
[----:B------:R-:W-:Y:S07]  /*0030*/  BSSY.RECONVERGENT B0, `(.L_x_4) ;  /* 0x0000048000007945 */ /* 0x000fee0003800200 */
[----:B------:R-:W0:Y:S02]  /*0040*/  LDC R0, c[0x0][0x360] ;  /* 0x0000d800ff007b82 */ /* 0x000e240000000800 */
[----:B0-----:R-:W-:Y:S01]  /*0050*/  IMAD R0, R0, UR4, R3 ;  /* 0x0000000400007c24 */ /* 0x001fe2000f8e0203 */
[----:B------:R-:W0:Y:S03]  /*0060*/  LDCU.64 UR4, c[0x0][0x358] ;  /* 0x00006b00ff0477ac */ /* 0x000e260008000a00 */
[----:B------:R-:W-:-:S05]  /*0070*/  IMAD.HI R2, R0, 0x10624dd3, RZ ;  /* 0x10624dd300027827 */ /* 0x000fca00078e02ff */
[----:B------:R-:W-:-:S04]  /*0080*/  SHF.R.U32.HI R3, RZ, 0x1f, R2 ;  /* 0x0000001fff037819 */ /* 0x000fc80000011602 */
[----:B------:R-:W-:-:S05]  /*0090*/  LEA.HI.SX32 R3, R2, R3, 0x19 ;  /* 0x0000000302037211 */ /* 0x000fca00078fcaff */
[----:B------:R-:W-:-:S05]  /*00a0*/  IMAD R3, R3, -0x7d0, R0 ;  /* 0xfffff83003037824 */ /* 0x000fca00078e0200 */
[----:B------:R-:W-:-:S04]  /*00b0*/  ISETP.GE.AND P0, PT, R3, 0x1, PT ;  /* 0x000000010300780c */ /* 0x000fc80003f06270 */
[----:B------:R-:W-:-:S13]  /*00c0*/  ISETP.LT.OR P0, PT, R0, 0x7d0, !P0 ;  /* 0x000007d00000780c */ /* 0x000fda0004701670 */
[----:B------:R-:W-:-:S05]  /*00d0*/  @!P0 IMAD.HI.U32 R2, R0, 0x10624dd3, RZ ;  /* 0x10624dd300028827 */ /* 0x000fca00078e00ff */
[----:B------:R-:W-:-:S05]  /*00e0*/  @!P0 SHF.R.U32.HI R3, RZ, 0x7, R2 ;  /* 0x00000007ff038819 */ /* 0x000fca0000011602 */
[----:B------:R-:W-:-:S05]  /*00f0*/  @!P0 IMAD R3, R3, -0x7d0, R0 ;  /* 0xfffff83003038824 */ /* 0x000fca00078e0200 */
[----:B------:R-:W-:-:S04]  /*0100*/  ISETP.LT.U32.AND P0, PT, R3, 0x7cf, !P0 ;  /* 0x000007cf0300780c */ /* 0x000fc80004701070 */
[----:B------:R-:W-:-:S13]  /*0110*/  ISETP.GT.OR P0, PT, R0, 0x3d012f, !P0 ;  /* 0x003d012f0000780c */ /* 0x000fda0004704670 */
[----:B0-----:R-:W-:Y:S05]  /*0120*/  @P0 BRA `(.L_x_5) ;  /* 0x0000000000c00947 */ /* 0x001fea0003800000 */
[----:B------:R-:W0:Y:S02]  /*0130*/  LDC.64 R4, c[0x0][0x380] ;  /* 0x0000e000ff047b82 */ /* 0x000e240000000a00 */
[----:B0-----:R-:W-:-:S05]  /*0140*/  IMAD.WIDE R4, R0, 0x8, R4 ;  /* 0x0000000800047825 */ /* 0x001fca00078e0204 */
[----:B------:R-:W2:Y:S04]  /*0150*/  LDG.E.64 R6, desc[UR4][R4.64] ;  /* 0x0000000404067981 */ /* 0x000ea8000c1e1b00 */
[----:B------:R-:W2:Y:S04]  /*0160*/  LDG.E.64 R8, desc[UR4][R4.64+-0x8] ;  /* 0xfffff80404087981 */ /* 0x000ea8000c1e1b00 */
[----:B------:R-:W3:Y:S04]  /*0170*/  LDG.E.64 R10, desc[UR4][R4.64+0x8] ;  /* 0x00000804040a7981 */ /* 0x000ee8000c1e1b00 */
[----:B------:R-:W4:Y:S04]  /*0180*/  LDG.E.64 R12, desc[UR4][R4.64+-0x3e80] ;  /* 0xffc18004040c7981 */ /* 0x000f28000c1e1b00 */
[----:B------:R0:W5:Y:S01]  /*0190*/  LDG.E.64 R2, desc[UR4][R4.64+0x3e80] ;  /* 0x003e800404027981 */ /* 0x000162000c1e1b00 */
[----:B--2---:R-:W-:-:S06]  /*01a0*/  DSETP.GEU.AND P0, PT, R8, R6, PT ;  /* 0x000000060800722a */ /* 0x004fcc0003f0e000 */
[----:B------:R-:W-:Y:S02]  /*01b0*/  FSEL R14, R8, R6, !P0 ;  /* 0x00000006080e7208 */ /* 0x000fe40004000000 */
[----:B------:R-:W-:Y:S02]  /*01c0*/  FSEL R15, R9, R7, !P0 ;  /* 0x00000007090f7208 */ /* 0x000fe40004000000 */
[----:B------:R-:W-:Y:S02]  /*01d0*/  FSEL R16, R6, R8, !P0 ;  /* 0x0000000806107208 */ /* 0x000fe40004000000 */
[----:B------:R-:W-:Y:S02]  /*01e0*/  FSEL R17, R7, R9, !P0 ;  /* 0x0000000907117208 */ /* 0x000fe40004000000 */
[----:B---3--:R-:W-:-:S06]  /*01f0*/  DSETP.GEU.AND P1, PT, R10, R14, PT ;  /* 0x0000000e0a00722a */ /* 0x008fcc0003f2e000 */
[----:B------:R-:W-:Y:S02]  /*0200*/  FSEL R8, R14, R10, !P1 ;  /* 0x0000000a0e087208 */ /* 0x000fe40004800000 */
[----:B------:R-:W-:Y:S02]  /*0210*/  FSEL R9, R15, R11, !P1 ;  /* 0x0000000b0f097208 */ /* 0x000fe40004800000 */
[----:B------:R-:W-:Y:S02]  /*0220*/  FSEL R6, R10, R14, !P1 ;  /* 0x0000000e0a067208 */ /* 0x000fe40004800000 */
[----:B------:R-:W-:Y:S02]  /*0230*/  FSEL R7, R11, R15, !P1 ;  /* 0x0000000f0b077208 */ /* 0x000fe40004800000 */
[----:B------:R-:W-:-:S04]  /*0240*/  DSETP.GEU.AND P0, PT, R8, R16, PT ;  /* 0x000000100800722a */ /* 0x000fc80003f0e000 */
[----:B----4-:R-:W-:Y:S02]  /*0250*/  DSETP.GEU.AND P1, PT, R12, R6, PT ;  /* 0x000000060c00722a */ /* 0x010fe40003f2e000 */
[----:B------:R-:W-:Y:S02]  /*0260*/  FSEL R14, R8, R16, !P0 ;  /* 0x00000010080e7208 */ /* 0x000fe40004000000 */
[----:B------:R-:W-:Y:S02]  /*0270*/  FSEL R15, R9, R17, !P0 ;  /* 0x00000011090f7208 */ /* 0x000fe40004000000 */
[----:B------:R-:W-:Y:S02]  /*0280*/  FSEL R10, R6, R12, !P1 ;  /* 0x0000000c060a7208 */ /* 0x000fe40004800000 */
[----:B------:R-:W-:Y:S02]  /*0290*/  FSEL R11, R7, R13, !P1 ;  /* 0x0000000d070b7208 */ /* 0x000fe40004800000 */
[----:B0-----:R-:W-:-:S02]  /*02a0*/  FSEL R4, R12, R6, !P1 ;  /* 0x000000060c047208 */ /* 0x001fc40004800000 */
[----:B------:R-:W-:Y:S02]  /*02b0*/  FSEL R5, R13, R7, !P1 ;  /* 0x000000070d057208 */ /* 0x000fe40004800000 */
[----:B------:R-:W-:Y:S01]  /*02c0*/  DSETP.GEU.AND P2, PT, R10, R14, PT ;  /* 0x0000000e0a00722a */ /* 0x000fe20003f4e000 */
[----:B------:R-:W-:Y:S02]  /*02d0*/  FSEL R12, R16, R8, !P0 ;  /* 0x00000008100c7208 */ /* 0x000fe40004000000 */
[----:B------:R-:W-:Y:S01]  /*02e0*/  FSEL R13, R17, R9, !P0 ;  /* 0x00000009110d7208 */ /* 0x000fe20004000000 */
[----:B-----5:R-:W-:Y:S02]  /*02f0*/  DSETP.GEU.AND P1, PT, R2, R4, PT ;  /* 0x000000040200722a */ /* 0x020fe40003f2e000 */
[----:B------:R-:W-:Y:S02]  /*0300*/  FSEL R8, R14, R10, !P2 ;  /* 0x0000000a0e087208 */ /* 0x000fe40005000000 */
[----:B------:R-:W-:-:S02]  /*0310*/  FSEL R6, R10, R14, !P2 ;  /* 0x0000000e0a067208 */ /* 0x000fc40005000000 */
[----:B------:R-:W-:Y:S02]  /*0320*/  FSEL R9, R15, R11, !P2 ;  /* 0x0000000b0f097208 */ /* 0x000fe40005000000 */
[----:B------:R-:W-:Y:S02]  /*0330*/  FSEL R7, R11, R15, !P2 ;  /* 0x0000000f0b077208 */ /* 0x000fe40005000000 */
[----:B------:R-:W-:Y:S01]  /*0340*/  FSEL R2, R4, R2, !P1 ;  /* 0x0000000204027208 */ /* 0x000fe20004800000 */
[----:B------:R-:W0:Y:S01]  /*0350*/  LDC.64 R10, c[0x0][0x388] ;  /* 0x0000e200ff0a7b82 */ /* 0x000e220000000a00 */
[----:B------:R-:W-:Y:S01]  /*0360*/  FSEL R3, R5, R3, !P1 ;  /* 0x0000000305037208 */ /* 0x000fe20004800000 */
[----:B------:R-:W-:-:S05]  /*0370*/  DSETP.GEU.AND P1, PT, R8, R12, PT ;  /* 0x0000000c0800722a */ /* 0x000fca0003f2e000 */
[----:B------:R-:W-:Y:S01]  /*0380*/  DSETP.GEU.AND P0, PT, R2, R6, PT ;  /* 0x000000060200722a */ /* 0x000fe20003f0e000 */
[----:B------:R-:W-:Y:S02]  /*0390*/  FSEL R4, R8, R12, !P1 ;  /* 0x0000000c08047208 */ /* 0x000fe40004800000 */
[----:B------:R-:W-:-:S03]  /*03a0*/  FSEL R5, R9, R13, !P1 ;  /* 0x0000000d09057208 */ /* 0x000fc60004800000 */
[----:B------:R-:W-:Y:S02]  /*03b0*/  FSEL R2, R6, R2, !P0 ;  /* 0x0000000206027208 */ /* 0x000fe40004000000 */
[----:B------:R-:W-:-:S06]  /*03c0*/  FSEL R3, R7, R3, !P0 ;  /* 0x0000000307037208 */ /* 0x000fcc0004000000 */
[----:B------:R-:W-:-:S06]  /*03d0*/  DSETP.GEU.AND P0, PT, R2, R4, PT ;  /* 0x000000040200722a */ /* 0x000fcc0003f0e000 */
[----:B------:R-:W-:Y:S02]  /*03e0*/  FSEL R4, R2, R4, !P0 ;  /* 0x0000000402047208 */ /* 0x000fe40004000000 */
[----:B------:R-:W-:Y:S01]  /*03f0*/  FSEL R5, R3, R5, !P0 ;  /* 0x0000000503057208 */ /* 0x000fe20004000000 */
[----:B0-----:R-:W-:-:S05]  /*0400*/  IMAD.WIDE R2, R0, 0x8, R10 ;  /* 0x0000000800027825 */ /* 0x001fca00078e020a */
[----:B------:R1:W-:Y:S01]  /*0410*/  STG.E.64 desc[UR4][R2.64], R4 ;  /* 0x0000000402007986 */ /* 0x0003e2000c101b04 */
[----:B------:R-:W-:Y:S05]  /*0420*/  BRA `(.L_x_6) ;  /* 0x0000000000207947 */ /* 0x000fea0003800000 */
.L_x_5:
[----:B------:R-:W-:-:S13]  /*0430*/  ISETP.GT.AND P0, PT, R0, 0x3d08ff, PT ;  /* 0x003d08ff0000780c */ /* 0x000fda0003f04270 */
[----:B------:R-:W-:Y:S05]  /*0440*/  @P0 BRA `(.L_x_6) ;  /* 0x0000000000180947 */ /* 0x000fea0003800000 */
[----:B------:R-:W0:Y:S08]  /*0450*/  LDC.64 R2, c[0x0][0x380] ;  /* 0x0000e000ff027b82 */ /* 0x000e300000000a00 */
[----:B------:R-:W1:Y:S01]  /*0460*/  LDC.64 R4, c[0x0][0x388] ;  /* 0x0000e200ff047b82 */ /* 0x000e620000000a00 */
[----:B0-----:R-:W-:-:S06]  /*0470*/  IMAD.WIDE R2, R0, 0x8, R2 ;  /* 0x0000000800027825 */ /* 0x001fcc00078e0202 */
[----:B------:R-:W2:Y:S01]  /*0480*/  LDG.E.64 R2, desc[UR4][R2.64] ;  /* 0x0000000402027981 */ /* 0x000ea2000c1e1b00 */
[----:B-1----:R-:W-:-:S05]  /*0490*/  IMAD.WIDE R4, R0, 0x8, R4 ;  /* 0x0000000800047825 */ /* 0x002fca00078e0204 */
[----:B--2---:R0:W-:Y:S02]  /*04a0*/  STG.E.64 desc[UR4][R4.64], R2 ;  /* 0x0000000204007986 */ /* 0x0041e4000c101b04 */
.L_x_6:
[----:B------:R-:W-:Y:S05]  /*04b0*/  BSYNC.RECONVERGENT B0 ;  /* 0x0000000000007941 */ /* 0x000fea0003800200 */
.L_x_4:
[----:B------:R-:W-:Y:S06]  /*04c0*/  BAR.SYNC.DEFER_BLOCKING 0x0 ;  /* 0x0000000000007b1d */ /* 0x000fec0000010000 */
[----:B------:R-:W-:Y:S05]  /*04d0*/  EXIT ;  /* 0x000000000000794d */ /* 0x000fea0003800000 */
.L_x_7:
        /* <DEDUP_REMOVED lines=10> */
.L_x_12:


//--------------------- .nv.shared.reserved.0     --------------------------
	.section	.nv.shared.reserved.0,"aw",@nobits
	.weak		__nv_reservedSMEM_offset_0_alias
	.size		__nv_reservedSMEM_offset_0_alias, 0, 64
	.other		__nv_reservedSMEM_offset_0_alias,@"STO_CUDA_RESERVED_SHARED STV_DEFAULT"
__nv_reservedSMEM_offset_0_alias:
	.zero		0
	.zero		64


//--------------------- .nv.shared._Z9reductionPdS_ --------------------------
	.section	.nv.shared._Z9reductionPdS_,"aw",@nobits
	.sectionflags	@""
	.align	8
.nv.shared._Z9reductionPdS_:
	.zero		9024


//--------------------- .nv.constant0._Z6assignPdS_ --------------------------
	.section	.nv.constant0._Z6assignPdS_,"a",@progbits
	.sectionflags	@""
	.align	4
.nv.constant0._Z6assignPdS_:
	.zero		912


//--------------------- .nv.constant0._Z6sumGenPdS_ --------------------------
	.section	.nv.constant0._Z6sumGenPdS_,"a",@progbits
	.sectionflags	@""
	.align	4
.nv.constant0._Z6sumGenPdS_:
	.zero		912


//--------------------- .nv.constant0._Z9reductionPdS_ --------------------------
	.section	.nv.constant0._Z9reductionPdS_,"a",@progbits
	.sectionflags	@""
	.align	4
.nv.constant0._Z9reductionPdS_:
	.zero		912


//--------------------- .nv.constant0._Z4movePdS_ --------------------------
	.section	.nv.constant0._Z4movePdS_,"a",@progbits
	.sectionflags	@""
	.align	4
.nv.constant0._Z4movePdS_:
	.zero		912


//--------------------- .nv.constant0._Z6medianPdS_ --------------------------
	.section	.nv.constant0._Z6medianPdS_,"a",@progbits
	.sectionflags	@""
	.align	4
.nv.constant0._Z6medianPdS_:
	.zero		912


//--------------------- SYMBOLS --------------------------

	.type		.nv.reservedSmem.offset0,@object
	.size		.nv.reservedSmem.offset0,0x4
	.type		.nv.reservedSmem.cap,@object
	.size		.nv.reservedSmem.cap,0x4
